//
// Generated by NVIDIA NVVM Compiler
//
// Compiler Build ID: CL-36424714
// Cuda compilation tools, release 13.0, V13.0.88
// Based on NVVM 20.0.0
//

.version 9.0
.target sm_100
.address_size 64

	// .globl	_Z9addkernelPi

.visible .entry _Z9addkernelPi(
	.param .u64 .ptr .align 1 _Z9addkernelPi_param_0
)
{



}


// ===== COMPILED SASS (sm_100) =====

	.target	sm_100

	.elftype	@"ET_EXEC"


//--------------------- .note.nv.tkinfo           --------------------------
	.section	.note.nv.tkinfo,"",@"SHT_NOTE"
	.sectionflags	@"SHF_NOTE_NV_TKINFO"
	.tkinfo
        /*0018*/ 	.word	0x00000002
        /*0030*/ 	.string	""
        /*0030*/ 	.string	"ptxas"
        /*0030*/ 	.string	"Cuda compilation tools, release 13.0, V13.0.88"
        /*0030*/ 	.string	"Build cuda_13.0.r13.0/compiler.36424714_0"
        /*0030*/ 	.string	"-arch sm_100 -m 64 "



//--------------------- .note.nv.cuinfo           --------------------------
	.section	.note.nv.cuinfo,"",@"SHT_NOTE"
	.sectionflags	@"SHF_NOTE_NV_CUINFO"
        /*0018*/ 	.short	0x0002
        /*001a*/ 	.short	0x0064
        /*001c*/ 	.short	0x0082
	.zero		2


//--------------------- .nv.info                  --------------------------
	.section	.nv.info,"",@"SHT_CUDA_INFO"
	.align	4


	//----- nvinfo : EIATTR_REGCOUNT
	.align		4
        /*0000*/ 	.byte	0x04, 0x2f
        /*0002*/ 	.short	(.L_1 - .L_0)
	.align		4
.L_0:
        /*0004*/ 	.word	index@(_Z9addkernelPi)
        /*0008*/ 	.word	0x00000004


	//----- nvinfo : EIATTR_FRAME_SIZE
	.align		4
.L_1:
        /*000c*/ 	.byte	0x04, 0x11
        /*000e*/ 	.short	(.L_3 - .L_2)
	.align		4
.L_2:
        /*0010*/ 	.word	index@(_Z9addkernelPi)
        /*0014*/ 	.word	0x00000000


	//----- nvinfo : EIATTR_MIN_STACK_SIZE
	.align		4
.L_3:
        /*0018*/ 	.byte	0x04, 0x12
        /*001a*/ 	.short	(.L_5 - .L_4)
	.align		4
.L_4:
        /*001c*/ 	.word	index@(_Z9addkernelPi)
        /*0020*/ 	.word	0x00000000
.L_5:


//--------------------- .nv.compat                --------------------------
	.section	.nv.compat,"",@"SHT_CUDA_COMPAT_INFO"
	.align	4
        /*0000*/ 	.byte	0x02, 0x09, 0x00, 0x00, 0x02, 0x02, 0x01, 0x00, 0x02, 0x05, 0x05, 0x00, 0x03, 0x07, 0x01, 0x01
        /*0010*/ 	.byte	0x02, 0x03, 0x00, 0x00, 0x02, 0x06, 0x01, 0x00, 0x04, 0x0b, 0x08, 0x00, 0x09, 0x00, 0x00, 0x00
        /*0020*/ 	.byte	0x00, 0x00, 0x00, 0x00


//--------------------- .nv.info._Z9addkernelPi   --------------------------
	.section	.nv.info._Z9addkernelPi,"",@"SHT_CUDA_INFO"
	.sectionflags	@""
	.align	4


	//----- nvinfo : EIATTR_CUDA_API_VERSION
	.align		4
        /*0000*/ 	.byte	0x04, 0x37
        /*0002*/ 	.short	(.L_7 - .L_6)
.L_6:
        /*0004*/ 	.word	0x00000082


	//----- nvinfo : EIATTR_KPARAM_INFO
	.align		4
.L_7:
        /*0008*/ 	.byte	0x04, 0x17
        /*000a*/ 	.short	(.L_9 - .L_8)
.L_8:
        /*000c*/ 	.word	0x00000000
        /*0010*/ 	.short	0x0000
        /*0012*/ 	.short	0x0000
        /*0014*/ 	.byte	0x00, 0xf5, 0x21, 0x00


	//----- nvinfo : EIATTR_SPARSE_MMA_MASK
	.align		4
.L_9:
        /*0018*/ 	.byte	0x03, 0x50
        /*001a*/ 	.short	0x0000


	//----- nvinfo : EIATTR_MAXREG_COUNT
	.align		4
        /*001c*/ 	.byte	0x03, 0x1b
        /*001e*/ 	.short	0x00ff


	//----- nvinfo : EIATTR_MERCURY_ISA_VERSION
	.align		4
        /*0020*/ 	.byte	0x03, 0x5f
        /*0022*/ 	.short	0x0101


	//----- nvinfo : EIATTR_VRC_CTA_INIT_COUNT
	.align		4
        /*0024*/ 	.byte	0x02, 0x4a
	.zero		1
	.zero		1


	//----- nvinfo : EIATTR_EXIT_INSTR_OFFSETS
	.align		4
        /*0028*/ 	.byte	0x04, 0x1c
        /*002a*/ 	.short	(.L_11 - .L_10)


	//   ....[0]....
.L_10:
        /*002c*/ 	.word	0x00000010


	//----- nvinfo : EIATTR_CBANK_PARAM_SIZE
	.align		4
.L_11:
        /*0030*/ 	.byte	0x03, 0x19
        /*0032*/ 	.short	0x0008


	//----- nvinfo : EIATTR_PARAM_CBANK
	.align		4
        /*0034*/ 	.byte	0x04, 0x0a
        /*0036*/ 	.short	(.L_13 - .L_12)
	.align		4
.L_12:
        /*0038*/ 	.word	index@(.nv.constant0._Z9addkernelPi)
        /*003c*/ 	.short	0x0380
        /*003e*/ 	.short	0x0008


	//----- nvinfo : EIATTR_SW_WAR
	.align		4
.L_13:
        /*0040*/ 	.byte	0x04, 0x36
        /*0042*/ 	.short	(.L_15 - .L_14)
.L_14:
        /*0044*/ 	.word	0x00000008
.L_15:


//--------------------- .nv.callgraph             --------------------------
	.section	.nv.callgraph,"",@"SHT_CUDA_CALLGRAPH"
	.align	4
	.sectionentsize	8
	.align		4
        /*0000*/ 	.word	0x00000000
	.align		4
        /*0004*/ 	.word	0xffffffff
	.align		4
        /*0008*/ 	.word	0x00000000
	.align		4
        /*000c*/ 	.word	0xfffffffe
	.align		4
        /*0010*/ 	.word	0x00000000
	.align		4
        /*0014*/ 	.word	0xfffffffd
	.align		4
        /*0018*/ 	.word	0x00000000
	.align		4
        /*001c*/ 	.word	0xfffffffc


//--------------------- .text._Z9addkernelPi      --------------------------
	.section	.text._Z9addkernelPi,"ax",@progbits
	.align	128
        .global         _Z9addkernelPi
        .type           _Z9addkernelPi,@function
        .size           _Z9addkernelPi,(.L_x_1 - _Z9addkernelPi)
        .other          _Z9addkernelPi,@"STO_CUDA_ENTRY STV_DEFAULT"
_Z9addkernelPi:
.text._Z9addkernelPi:
[----:B------:R-:W-:Y:S01]  /*0000*/  LDC R1, c[0x0][0x37c] ;  /* 0x0000df00ff017b82 */ /* 0x000fe20000000800 */
[----:B------:R-:W-:Y:S05]  /*0010*/  EXIT ;  /* 0x000000000000794d */ /* 0x000fea0003800000 */
.L_x_0:
[----:B------:R-:W-:-:S00]  /*0020*/  BRA `(.L_x_0) ;  /* 0xfffffffc00fc7947 */ /* 0x000fc0000383ffff */
[----:B------:R-:W-:-:S00]  /*0030*/  NOP ;  /* 0x0000000000007918 */ /* 0x000fc00000000000 */
        /* <DEDUP_REMOVED lines=12> */
.L_x_1:


//--------------------- .nv.shared.reserved.0     --------------------------
	.section	.nv.shared.reserved.0,"aw",@nobits
	.weak		__nv_reservedSMEM_offset_0_alias
	.size		__nv_reservedSMEM_offset_0_alias, 0, 64
	.other		__nv_reservedSMEM_offset_0_alias,@"STO_CUDA_RESERVED_SHARED STV_DEFAULT"
__nv_reservedSMEM_offset_0_alias:
	.zero		0
	.zero		64


//--------------------- .nv.constant0._Z9addkernelPi --------------------------
	.section	.nv.constant0._Z9addkernelPi,"a",@progbits
	.sectionflags	@""
	.align	4
.nv.constant0._Z9addkernelPi:
	.zero		904


//--------------------- SYMBOLS --------------------------

	.type		.nv.reservedSmem.offset0,@object
	.size		.nv.reservedSmem.offset0,0x4
